//
// Generated by NVIDIA NVVM Compiler
//
// Compiler Build ID: CL-36424714
// Cuda compilation tools, release 13.0, V13.0.88
// Based on NVVM 20.0.0
//

.version 9.0
.target sm_100
.address_size 64

	// .globl	_Z11warpid_testv
.extern .func  (.param .b32 func_retval0) vprintf
(
	.param .b64 vprintf_param_0,
	.param .b64 vprintf_param_1
)
;
.global .align 1 .b8 $str[50] = {119, 97, 114, 112, 78, 117, 109, 115, 32, 61, 32, 32, 37, 100, 32, 44, 108, 111, 99, 97, 108, 95, 119, 97, 114, 112, 95, 105, 100, 32, 61, 32, 37, 100, 44, 32, 108, 97, 110, 101, 95, 105, 100, 32, 61, 32, 37, 100, 10};
.global .align 1 .b8 $str$1[31] = {84, 104, 114, 101, 97, 100, 32, 40, 37, 100, 44, 32, 37, 100, 41, 32, 105, 115, 32, 105, 110, 32, 119, 97, 114, 112, 32, 37, 100, 10};

.visible .entry _Z11warpid_testv()
{
	.local .align 8 .b8 	__local_depot0[16];
	.reg .b64 	%SP;
	.reg .b64 	%SPL;
	.reg .b32 	%r<8>;
	.reg .b64 	%rd<5>;

	mov.u64 	%SPL, __local_depot0;
	cvta.local.u64 	%SP, %SPL;
	add.u64 	%rd1, %SP, 0;
	add.u64 	%rd2, %SPL, 0;
	mov.u32 	%r1, %ntid.x;
	shr.u32 	%r2, %r1, 5;
	mov.u32 	%r3, %tid.x;
	shr.u32 	%r4, %r3, 5;
	and.b32  	%r5, %r3, 31;
	st.local.v2.u32 	[%rd2], {%r2, %r4};
	st.local.u32 	[%rd2+8], %r5;
	mov.u64 	%rd3, $str;
	cvta.global.u64 	%rd4, %rd3;
	{ // callseq 0, 0
	.param .b64 param0;
	st.param.b64 	[param0], %rd4;
	.param .b64 param1;
	st.param.b64 	[param1], %rd1;
	.param .b32 retval0;
	call.uni (retval0), 
	vprintf, 
	(
	param0, 
	param1
	);
	ld.param.b32 	%r6, [retval0];
	} // callseq 0
	ret;

}
	// .globl	_Z12warpid_test2v
.visible .entry _Z12warpid_test2v()
{
	.local .align 8 .b8 	__local_depot1[16];
	.reg .b64 	%SP;
	.reg .b64 	%SPL;
	.reg .b32 	%r<8>;
	.reg .b64 	%rd<5>;

	mov.u64 	%SPL, __local_depot1;
	cvta.local.u64 	%SP, %SPL;
	add.u64 	%rd1, %SP, 0;
	add.u64 	%rd2, %SPL, 0;
	mov.u32 	%r1, %tid.y;
	mov.u32 	%r2, %ntid.x;
	mov.u32 	%r3, %tid.x;
	mad.lo.s32 	%r4, %r1, %r2, %r3;
	shr.u32 	%r5, %r4, 5;
	st.local.v2.u32 	[%rd2], {%r3, %r1};
	st.local.u32 	[%rd2+8], %r5;
	mov.u64 	%rd3, $str$1;
	cvta.global.u64 	%rd4, %rd3;
	{ // callseq 1, 0
	.param .b64 param0;
	st.param.b64 	[param0], %rd4;
	.param .b64 param1;
	st.param.b64 	[param1], %rd1;
	.param .b32 retval0;
	call.uni (retval0), 
	vprintf, 
	(
	param0, 
	param1
	);
	ld.param.b32 	%r6, [retval0];
	} // callseq 1
	ret;

}


// ===== COMPILED SASS (sm_100) =====

	.target	sm_100

	.elftype	@"ET_EXEC"


//--------------------- .note.nv.tkinfo           --------------------------
	.section	.note.nv.tkinfo,"",@"SHT_NOTE"
	.sectionflags	@"SHF_NOTE_NV_TKINFO"
	.tkinfo
        /*0018*/ 	.word	0x00000002
        /*0030*/ 	.string	""
        /*0030*/ 	.string	"ptxas"
        /*0030*/ 	.string	"Cuda compilation tools, release 13.0, V13.0.88"
        /*0030*/ 	.string	"Build cuda_13.0.r13.0/compiler.36424714_0"
        /*0030*/ 	.string	"-arch sm_100 -m 64 "



//--------------------- .note.nv.cuinfo           --------------------------
	.section	.note.nv.cuinfo,"",@"SHT_NOTE"
	.sectionflags	@"SHF_NOTE_NV_CUINFO"
        /*0018*/ 	.short	0x0002
        /*001a*/ 	.short	0x0064
        /*001c*/ 	.short	0x0082
	.zero		2


//--------------------- .nv.info                  --------------------------
	.section	.nv.info,"",@"SHT_CUDA_INFO"
	.align	4


	//----- nvinfo : EIATTR_REGCOUNT
	.align		4
        /*0000*/ 	.byte	0x04, 0x2f
        /*0002*/ 	.short	(.L_3 - .L_2)
	.align		4
.L_2:
        /*0004*/ 	.word	index@(_Z11warpid_testv)
        /*0008*/ 	.word	0x00000018


	//----- nvinfo : EIATTR_FRAME_SIZE
	.align		4
.L_3:
        /*000c*/ 	.byte	0x04, 0x11
        /*000e*/ 	.short	(.L_5 - .L_4)
	.align		4
.L_4:
        /*0010*/ 	.word	index@(_Z11warpid_testv)
        /*0014*/ 	.word	0x00000010


	//----- nvinfo : EIATTR_REGCOUNT
	.align		4
.L_5:
        /*0018*/ 	.byte	0x04, 0x2f
        /*001a*/ 	.short	(.L_7 - .L_6)
	.align		4
.L_6:
        /*001c*/ 	.word	index@(_Z12warpid_test2v)
        /*0020*/ 	.word	0x00000018


	//----- nvinfo : EIATTR_FRAME_SIZE
	.align		4
.L_7:
        /*0024*/ 	.byte	0x04, 0x11
        /*0026*/ 	.short	(.L_9 - .L_8)
	.align		4
.L_8:
        /*0028*/ 	.word	index@(_Z12warpid_test2v)
        /*002c*/ 	.word	0x00000010


	//----- nvinfo : EIATTR_MIN_STACK_SIZE
	.align		4
.L_9:
        /*0030*/ 	.byte	0x04, 0x12
        /*0032*/ 	.short	(.L_11 - .L_10)
	.align		4
.L_10:
        /*0034*/ 	.word	index@(_Z12warpid_test2v)
        /*0038*/ 	.word	0x00000010


	//----- nvinfo : EIATTR_MIN_STACK_SIZE
	.align		4
.L_11:
        /*003c*/ 	.byte	0x04, 0x12
        /*003e*/ 	.short	(.L_13 - .L_12)
	.align		4
.L_12:
        /*0040*/ 	.word	index@(_Z11warpid_testv)
        /*0044*/ 	.word	0x00000010
.L_13:


//--------------------- .nv.compat                --------------------------
	.section	.nv.compat,"",@"SHT_CUDA_COMPAT_INFO"
	.align	4
        /*0000*/ 	.byte	0x02, 0x09, 0x00, 0x00, 0x02, 0x02, 0x01, 0x00, 0x02, 0x05, 0x05, 0x00, 0x03, 0x07, 0x01, 0x01
        /*0010*/ 	.byte	0x02, 0x03, 0x00, 0x00, 0x02, 0x06, 0x01, 0x00, 0x04, 0x0b, 0x08, 0x00, 0x09, 0x00, 0x00, 0x00
        /*0020*/ 	.byte	0x00, 0x00, 0x00, 0x00


//--------------------- .nv.info._Z12warpid_test2v --------------------------
	.section	.nv.info._Z12warpid_test2v,"",@"SHT_CUDA_INFO"
	.sectionflags	@""
	.align	4


	//----- nvinfo : EIATTR_CUDA_API_VERSION
	.align		4
        /*0000*/ 	.byte	0x04, 0x37
        /*0002*/ 	.short	(.L_15 - .L_14)
.L_14:
        /*0004*/ 	.word	0x00000082


	//----- nvinfo : EIATTR_SPARSE_MMA_MASK
	.align		4
.L_15:
        /*0008*/ 	.byte	0x03, 0x50
        /*000a*/ 	.short	0x0000


	//----- nvinfo : EIATTR_MAXREG_COUNT
	.align		4
        /*000c*/ 	.byte	0x03, 0x1b
        /*000e*/ 	.short	0x00ff


	//----- nvinfo : EIATTR_EXTERNS
	.align		4
        /*0010*/ 	.byte	0x04, 0x0f
        /*0012*/ 	.short	(.L_17 - .L_16)


	//   ....[0]....
	.align		4
.L_16:
        /*0014*/ 	.word	index@(vprintf)


	//----- nvinfo : EIATTR_MERCURY_ISA_VERSION
	.align		4
.L_17:
        /*0018*/ 	.byte	0x03, 0x5f
        /*001a*/ 	.short	0x0101


	//----- nvinfo : EIATTR_VRC_CTA_INIT_COUNT
	.align		4
        /*001c*/ 	.byte	0x02, 0x4a
	.zero		1
	.zero		1


	//----- nvinfo : EIATTR_SYSCALL_OFFSETS
	.align		4
        /*0020*/ 	.byte	0x04, 0x46
        /*0022*/ 	.short	(.L_19 - .L_18)


	//   ....[0]....
.L_18:
        /*0024*/ 	.word	0x00000130


	//----- nvinfo : EIATTR_EXIT_INSTR_OFFSETS
	.align		4
.L_19:
        /*0028*/ 	.byte	0x04, 0x1c
        /*002a*/ 	.short	(.L_21 - .L_20)


	//   ....[0]....
.L_20:
        /*002c*/ 	.word	0x00000140


	//----- nvinfo : EIATTR_SW_WAR
	.align		4
.L_21:
        /*0030*/ 	.byte	0x04, 0x36
        /*0032*/ 	.short	(.L_23 - .L_22)
.L_22:
        /*0034*/ 	.word	0x00000008
.L_23:


//--------------------- .nv.info._Z11warpid_testv --------------------------
	.section	.nv.info._Z11warpid_testv,"",@"SHT_CUDA_INFO"
	.sectionflags	@""
	.align	4


	//----- nvinfo : EIATTR_CUDA_API_VERSION
	.align		4
        /*0000*/ 	.byte	0x04, 0x37
        /*0002*/ 	.short	(.L_25 - .L_24)
.L_24:
        /*0004*/ 	.word	0x00000082


	//----- nvinfo : EIATTR_SPARSE_MMA_MASK
	.align		4
.L_25:
        /*0008*/ 	.byte	0x03, 0x50
        /*000a*/ 	.short	0x0000


	//----- nvinfo : EIATTR_MAXREG_COUNT
	.align		4
        /*000c*/ 	.byte	0x03, 0x1b
        /*000e*/ 	.short	0x00ff


	//----- nvinfo : EIATTR_EXTERNS
	.align		4
        /*0010*/ 	.byte	0x04, 0x0f
        /*0012*/ 	.short	(.L_27 - .L_26)


	//   ....[0]....
	.align		4
.L_26:
        /*0014*/ 	.word	index@(vprintf)


	//----- nvinfo : EIATTR_MERCURY_ISA_VERSION
	.align		4
.L_27:
        /*0018*/ 	.byte	0x03, 0x5f
        /*001a*/ 	.short	0x0101


	//----- nvinfo : EIATTR_VRC_CTA_INIT_COUNT
	.align		4
        /*001c*/ 	.byte	0x02, 0x4a
	.zero		1
	.zero		1


	//----- nvinfo : EIATTR_SYSCALL_OFFSETS
	.align		4
        /*0020*/ 	.byte	0x04, 0x46
        /*0022*/ 	.short	(.L_29 - .L_28)


	//   ....[0]....
.L_28:
        /*0024*/ 	.word	0x00000130


	//----- nvinfo : EIATTR_EXIT_INSTR_OFFSETS
	.align		4
.L_29:
        /*0028*/ 	.byte	0x04, 0x1c
        /*002a*/ 	.short	(.L_31 - .L_30)


	//   ....[0]....
.L_30:
        /*002c*/ 	.word	0x00000140


	//----- nvinfo : EIATTR_SW_WAR
	.align		4
.L_31:
        /*0030*/ 	.byte	0x04, 0x36
        /*0032*/ 	.short	(.L_33 - .L_32)
.L_32:
        /*0034*/ 	.word	0x00000008
.L_33:


//--------------------- .nv.callgraph             --------------------------
	.section	.nv.callgraph,"",@"SHT_CUDA_CALLGRAPH"
	.align	4
	.sectionentsize	8
	.align		4
        /*0000*/ 	.word	0x00000000
	.align		4
        /*0004*/ 	.word	0xffffffff
	.align		4
        /*0008*/ 	.word	index@(_Z12warpid_test2v)
	.align		4
        /*000c*/ 	.word	index@(vprintf)
	.align		4
        /*0010*/ 	.word	index@(_Z11warpid_testv)
	.align		4
        /*0014*/ 	.word	index@(vprintf)
	.align		4
        /*0018*/ 	.word	0x00000000
	.align		4
        /*001c*/ 	.word	0xfffffffe
	.align		4
        /*0020*/ 	.word	0x00000000
	.align		4
        /*0024*/ 	.word	0xfffffffd
	.align		4
        /*0028*/ 	.word	0x00000000
	.align		4
        /*002c*/ 	.word	0xfffffffc


//--------------------- .nv.constant4             --------------------------
	.section	.nv.constant4,"a",@progbits
	.align	8
	.align		8
.nv.constant4:
        /*0000*/ 	.dword	vprintf
	.align		8
        /*0008*/ 	.dword	$str
	.align		8
        /*0010*/ 	.dword	$str$1


//--------------------- .text._Z12warpid_test2v   --------------------------
	.section	.text._Z12warpid_test2v,"ax",@progbits
	.align	128
        .global         _Z12warpid_test2v
        .type           _Z12warpid_test2v,@function
        .size           _Z12warpid_test2v,(.L_x_4 - _Z12warpid_test2v)
        .other          _Z12warpid_test2v,@"STO_CUDA_ENTRY STV_DEFAULT"
_Z12warpid_test2v:
.text._Z12warpid_test2v:
[----:B------:R-:W0:Y:S01]  /*0000*/  LDC R1, c[0x0][0x37c] ;  /* 0x0000df00ff017b82 */ /* 0x000e220000000800 */
[----:B------:R-:W1:Y:S01]  /*0010*/  S2R R9, SR_TID.Y ;  /* 0x0000000000097919 */ /* 0x000e620000002200 */
[----:B------:R-:W2:Y:S01]  /*0020*/  LDCU UR5, c[0x0][0x2fc] ;  /* 0x00005f80ff0577ac */ /* 0x000ea20008000800 */
[----:B------:R-:W-:Y:S01]  /*0030*/  MOV R2, 0x0 ;  /* 0x0000000000027802 */ /* 0x000fe20000000f00 */
[----:B0-----:R-:W-:Y:S01]  /*0040*/  VIADD R1, R1, 0xfffffff0 ;  /* 0xfffffff001017836 */ /* 0x001fe20000000000 */
[----:B------:R-:W1:Y:S01]  /*0050*/  S2R R8, SR_TID.X ;  /* 0x0000000000087919 */ /* 0x000e620000002100 */
[----:B------:R-:W1:Y:S03]  /*0060*/  LDCU UR4, c[0x0][0x360] ;  /* 0x00006c00ff0477ac */ /* 0x000e660008000800 */
[----:B------:R-:W0:Y:S01]  /*0070*/  LDC.64 R2, c[0x4][R2] ;  /* 0x0100000002027b82 */ /* 0x000e220000000a00 */
[----:B------:R-:W3:Y:S02]  /*0080*/  LDCU.64 UR6, c[0x4][0x10] ;  /* 0x01000200ff0677ac */ /* 0x000ee40008000a00 */
[----:B---3--:R-:W-:Y:S01]  /*0090*/  IMAD.U32 R4, RZ, RZ, UR6 ;  /* 0x00000006ff047e24 */ /* 0x008fe2000f8e00ff */
[----:B------:R-:W-:Y:S01]  /*00a0*/  MOV R5, UR7 ;  /* 0x0000000700057c02 */ /* 0x000fe20008000f00 */
[----:B-1----:R-:W-:Y:S01]  /*00b0*/  IMAD R0, R9, UR4, R8 ;  /* 0x0000000409007c24 */ /* 0x002fe2000f8e0208 */
[----:B------:R-:W1:Y:S01]  /*00c0*/  LDCU UR4, c[0x0][0x2f8] ;  /* 0x00005f00ff0477ac */ /* 0x000e620008000800 */
[----:B------:R3:W-:Y:S03]  /*00d0*/  STL.64 [R1], R8 ;  /* 0x0000000801007387 */ /* 0x0007e60000100a00 */
[----:B------:R-:W-:-:S05]  /*00e0*/  SHF.R.U32.HI R0, RZ, 0x5, R0 ;  /* 0x00000005ff007819 */ /* 0x000fca0000011600 */
[----:B------:R3:W-:Y:S01]  /*00f0*/  STL [R1+0x8], R0 ;  /* 0x0000080001007387 */ /* 0x0007e20000100800 */
[----:B-1----:R-:W-:-:S05]  /*0100*/  IADD3 R6, P0, PT, R1, UR4, RZ ;  /* 0x0000000401067c10 */ /* 0x002fca000ff1e0ff */
[----:B0-23--:R-:W-:-:S08]  /*0110*/  IMAD.X R7, RZ, RZ, UR5, P0 ;  /* 0x00000005ff077e24 */ /* 0x00dfd000080e06ff */
[----:B------:R-:W-:-:S07]  /*0120*/  LEPC R20, `(.L_x_0) ;  /* 0x000000001014794e */ /* 0x000fce0000000000 */
[----:B------:R-:W-:Y:S05]  /*0130*/  CALL.ABS.NOINC R2 ;  /* 0x0000000002007343 */ /* 0x000fea0003c00000 */
.L_x_0:
[----:B------:R-:W-:Y:S05]  /*0140*/  EXIT ;  /* 0x000000000000794d */ /* 0x000fea0003800000 */
.L_x_1:
[----:B------:R-:W-:-:S00]  /*0150*/  BRA `(.L_x_1) ;  /* 0xfffffffc00fc7947 */ /* 0x000fc0000383ffff */
[----:B------:R-:W-:-:S00]  /*0160*/  NOP ;  /* 0x0000000000007918 */ /* 0x000fc00000000000 */
        /* <DEDUP_REMOVED lines=9> */
.L_x_4:


//--------------------- .text._Z11warpid_testv    --------------------------
	.section	.text._Z11warpid_testv,"ax",@progbits
	.align	128
        .global         _Z11warpid_testv
        .type           _Z11warpid_testv,@function
        .size           _Z11warpid_testv,(.L_x_5 - _Z11warpid_testv)
        .other          _Z11warpid_testv,@"STO_CUDA_ENTRY STV_DEFAULT"
_Z11warpid_testv:
.text._Z11warpid_testv:
[----:B------:R-:W0:Y:S01]  /*0000*/  LDC R1, c[0x0][0x37c] ;  /* 0x0000df00ff017b82 */ /* 0x000e220000000800 */
[----:B------:R-:W1:Y:S01]  /*0010*/  S2R R3, SR_TID.X ;  /* 0x0000000000037919 */ /* 0x000e620000002100 */
[----:B------:R-:W2:Y:S06]  /*0020*/  LDCU UR5, c[0x0][0x2fc] ;  /* 0x00005f80ff0577ac */ /* 0x000eac0008000800 */
[----:B------:R-:W3:Y:S01]  /*0030*/  LDC R2, c[0x0][0x360] ;  /* 0x0000d800ff027b82 */ /* 0x000ee20000000800 */
[----:B------:R-:W-:Y:S01]  /*0040*/  MOV R8, 0x0 ;  /* 0x0000000000087802 */ /* 0x000fe20000000f00 */
[----:B0-----:R-:W-:Y:S01]  /*0050*/  VIADD R1, R1, 0xfffffff0 ;  /* 0xfffffff001017836 */ /* 0x001fe20000000000 */
[----:B------:R-:W0:Y:S01]  /*0060*/  LDCU UR4, c[0x0][0x2f8] ;  /* 0x00005f00ff0477ac */ /* 0x000e220008000800 */
[----:B------:R-:W4:Y:S04]  /*0070*/  LDCU.64 UR6, c[0x4][0x8] ;  /* 0x01000100ff0677ac */ /* 0x000f280008000a00 */
[----:B------:R-:W5:Y:S01]  /*0080*/  LDC.64 R8, c[0x4][R8] ;  /* 0x0100000008087b82 */ /* 0x000f620000000a00 */
[----:B0-----:R-:W-:-:S02]  /*0090*/  IADD3 R6, P0, PT, R1, UR4, RZ ;  /* 0x0000000401067c10 */ /* 0x001fc4000ff1e0ff */
[----:B---3--:R-:W-:Y:S01]  /*00a0*/  SHF.R.U32.HI R2, RZ, 0x5, R2 ;  /* 0x00000005ff027819 */ /* 0x008fe20000011602 */
[----:B----4-:R-:W-:Y:S02]  /*00b0*/  IMAD.U32 R4, RZ, RZ, UR6 ;  /* 0x00000006ff047e24 */ /* 0x010fe4000f8e00ff */
[----:B------:R-:W-:Y:S02]  /*00c0*/  IMAD.U32 R5, RZ, RZ, UR7 ;  /* 0x00000007ff057e24 */ /* 0x000fe4000f8e00ff */
[----:B--2---:R-:W-:Y:S01]  /*00d0*/  IMAD.X R7, RZ, RZ, UR5, P0 ;  /* 0x00000005ff077e24 */ /* 0x004fe200080e06ff */
[----:B-1----:R-:W-:Y:S02]  /*00e0*/  LOP3.LUT R0, R3, 0x1f, RZ, 0xc0, !PT ;  /* 0x0000001f03007812 */ /* 0x002fe400078ec0ff */
[----:B------:R-:W-:-:S03]  /*00f0*/  SHF.R.U32.HI R3, RZ, 0x5, R3 ;  /* 0x00000005ff037819 */ /* 0x000fc60000011603 */
[----:B------:R0:W-:Y:S04]  /*0100*/  STL [R1+0x8], R0 ;  /* 0x0000080001007387 */ /* 0x0001e80000100800 */
[----:B------:R0:W-:Y:S02]  /*0110*/  STL.64 [R1], R2 ;  /* 0x0000000201007387 */ /* 0x0001e40000100a00 */
[----:B------:R-:W-:-:S07]  /*0120*/  LEPC R20, `(.L_x_2) ;  /* 0x000000001014794e */ /* 0x000fce0000000000 */
[----:B0----5:R-:W-:Y:S05]  /*0130*/  CALL.ABS.NOINC R8 ;  /* 0x0000000008007343 */ /* 0x021fea0003c00000 */
.L_x_2:
[----:B------:R-:W-:Y:S05]  /*0140*/  EXIT ;  /* 0x000000000000794d */ /* 0x000fea0003800000 */
.L_x_3:
        /* <DEDUP_REMOVED lines=11> */
.L_x_5:


//--------------------- .nv.global.init           --------------------------
	.section	.nv.global.init,"aw",@progbits
.nv.global.init:
	.type		$str$1,@object
	.size		$str$1,($str - $str$1)
$str$1:
        /*0000*/ 	.byte	0x54, 0x68, 0x72, 0x65, 0x61, 0x64, 0x20, 0x28, 0x25, 0x64, 0x2c, 0x20, 0x25, 0x64, 0x29, 0x20
        /*0010*/ 	.byte	0x69, 0x73, 0x20, 0x69, 0x6e, 0x20, 0x77, 0x61, 0x72, 0x70, 0x20, 0x25, 0x64, 0x0a, 0x00
	.type		$str,@object
	.size		$str,(.L_0 - $str)
$str:
        /*001f*/ 	.byte	0x77, 0x61, 0x72, 0x70, 0x4e, 0x75, 0x6d, 0x73, 0x20, 0x3d, 0x20, 0x20, 0x25, 0x64, 0x20, 0x2c
        /*002f*/ 	.byte	0x6c, 0x6f, 0x63, 0x61, 0x6c, 0x5f, 0x77, 0x61, 0x72, 0x70, 0x5f, 0x69, 0x64, 0x20, 0x3d, 0x20
        /*003f*/ 	.byte	0x25, 0x64, 0x2c, 0x20, 0x6c, 0x61, 0x6e, 0x65, 0x5f, 0x69, 0x64, 0x20, 0x3d, 0x20, 0x25, 0x64
        /*004f*/ 	.byte	0x0a, 0x00
.L_0:


//--------------------- .nv.shared.reserved.0     --------------------------
	.section	.nv.shared.reserved.0,"aw",@nobits
	.weak		__nv_reservedSMEM_offset_0_alias
	.size		__nv_reservedSMEM_offset_0_alias, 0, 64
	.other		__nv_reservedSMEM_offset_0_alias,@"STO_CUDA_RESERVED_SHARED STV_DEFAULT"
__nv_reservedSMEM_offset_0_alias:
	.zero		0
	.zero		64


//--------------------- .nv.constant0._Z12warpid_test2v --------------------------
	.section	.nv.constant0._Z12warpid_test2v,"a",@progbits
	.sectionflags	@""
	.align	4
.nv.constant0._Z12warpid_test2v:
	.zero		896


//--------------------- .nv.constant0._Z11warpid_testv --------------------------
	.section	.nv.constant0._Z11warpid_testv,"a",@progbits
	.sectionflags	@""
	.align	4
.nv.constant0._Z11warpid_testv:
	.zero		896


//--------------------- SYMBOLS --------------------------

	.type		.nv.reservedSmem.offset0,@object
	.size		.nv.reservedSmem.offset0,0x4
	.type		vprintf,@function
